	.headerflags	@"EF_CUDA_TEXMODE_UNIFIED EF_CUDA_64BIT_ADDRESS EF_CUDA_ACCELERATORS EF_CUDA_SM90 EF_CUDA_VIRTUAL_SM(EF_CUDA_SM90)"
	.elftype	@"ET_EXEC"


//--------------------- .nv.info                  --------------------------
	.section	.nv.info,"",@"SHT_CUDA_INFO"
	.align	4


	//----- nvinfo : EIATTR_REGCOUNT
	.align		4
        /*0000*/ 	.byte	0x04, 0x2f
        /*0002*/ 	.short	(.L_1 - .L_0)
	.align		4
.L_0:
        /*0004*/ 	.word	index@(triton_poi_fused_convolution_leaky_relu_leaky_relu_backward_5)
        /*0008*/ 	.word	0x0000000c


	//----- nvinfo : EIATTR_MIN_STACK_SIZE
	.align		4
.L_1:
        /*000c*/ 	.byte	0x04, 0x12
        /*000e*/ 	.short	(.L_3 - .L_2)
	.align		4
.L_2:
        /*0010*/ 	.word	index@(triton_poi_fused_convolution_leaky_relu_leaky_relu_backward_5)
        /*0014*/ 	.word	0x00000000


	//----- nvinfo : EIATTR_FRAME_SIZE
	.align		4
.L_3:
        /*0018*/ 	.byte	0x04, 0x11
        /*001a*/ 	.short	(.L_5 - .L_4)
	.align		4
.L_4:
        /*001c*/ 	.word	index@(triton_poi_fused_convolution_leaky_relu_leaky_relu_backward_5)
        /*0020*/ 	.word	0x00000000


	//----- nvinfo : EIATTR_MIN_STACK_SIZE
	.align		4
.L_5:
        /*0024*/ 	.byte	0x04, 0x12
        /*0026*/ 	.short	(.L_7 - .L_6)
	.align		4
.L_6:
        /*0028*/ 	.word	index@(triton_poi_fused_convolution_leaky_relu_leaky_relu_backward_5)
        /*002c*/ 	.word	0x00000000
.L_7:


//--------------------- .nv.info.triton_poi_fused_convolution_leaky_relu_leaky_relu_backward_5 --------------------------
	.section	.nv.info.triton_poi_fused_convolution_leaky_relu_leaky_relu_backward_5,"",@"SHT_CUDA_INFO"
	.sectionflags	@""
	.align	4


	//----- nvinfo : EIATTR_CUDA_API_VERSION
	.align		4
        /*0000*/ 	.byte	0x04, 0x37
        /*0002*/ 	.short	(.L_9 - .L_8)
.L_8:
        /*0004*/ 	.word	0x0000007c


	//----- nvinfo : EIATTR_KPARAM_INFO
	.align		4
.L_9:
        /*0008*/ 	.byte	0x04, 0x17
        /*000a*/ 	.short	(.L_11 - .L_10)
.L_10:
        /*000c*/ 	.word	0x00000000
        /*0010*/ 	.short	0x0003
        /*0012*/ 	.short	0x0018
        /*0014*/ 	.byte	0x00, 0xf0, 0x11, 0x00


	//----- nvinfo : EIATTR_KPARAM_INFO
	.align		4
.L_11:
        /*0018*/ 	.byte	0x04, 0x17
        /*001a*/ 	.short	(.L_13 - .L_12)
.L_12:
        /*001c*/ 	.word	0x00000000
        /*0020*/ 	.short	0x0002
        /*0022*/ 	.short	0x0010
        /*0024*/ 	.byte	0x00, 0xf4, 0x21, 0x00


	//----- nvinfo : EIATTR_KPARAM_INFO
	.align		4
.L_13:
        /*0028*/ 	.byte	0x04, 0x17
        /*002a*/ 	.short	(.L_15 - .L_14)
.L_14:
        /*002c*/ 	.word	0x00000000
        /*0030*/ 	.short	0x0001
        /*0032*/ 	.short	0x0008
        /*0034*/ 	.byte	0x00, 0xf4, 0x21, 0x00


	//----- nvinfo : EIATTR_KPARAM_INFO
	.align		4
.L_15:
        /*0038*/ 	.byte	0x04, 0x17
        /*003a*/ 	.short	(.L_17 - .L_16)
.L_16:
        /*003c*/ 	.word	0x00000000
        /*0040*/ 	.short	0x0000
        /*0042*/ 	.short	0x0000
        /*0044*/ 	.byte	0x00, 0xf4, 0x21, 0x00


	//----- nvinfo : EIATTR_SPARSE_MMA_MASK
	.align		4
.L_17:
        /*0048*/ 	.byte	0x03, 0x50
        /*004a*/ 	.short	0x0000


	//----- nvinfo : EIATTR_MAXREG_COUNT
	.align		4
        /*004c*/ 	.byte	0x03, 0x1b
        /*004e*/ 	.short	0x00ff


	//----- nvinfo : EIATTR_EXIT_INSTR_OFFSETS
	.align		4
        /*0050*/ 	.byte	0x04, 0x1c
        /*0052*/ 	.short	(.L_19 - .L_18)


	//   ....[0]....
.L_18:
        /*0054*/ 	.word	0x000001d0


	//----- nvinfo : EIATTR_REQNTID
	.align		4
.L_19:
        /*0058*/ 	.byte	0x04, 0x10
        /*005a*/ 	.short	(.L_21 - .L_20)
.L_20:
        /*005c*/ 	.word	0x00000080
        /*0060*/ 	.word	0x00000001
        /*0064*/ 	.word	0x00000001


	//----- nvinfo : EIATTR_CBANK_PARAM_SIZE
	.align		4
.L_21:
        /*0068*/ 	.byte	0x03, 0x19
        /*006a*/ 	.short	0x001c


	//----- nvinfo : EIATTR_PARAM_CBANK
	.align		4
        /*006c*/ 	.byte	0x04, 0x0a
        /*006e*/ 	.short	(.L_23 - .L_22)
	.align		4
.L_22:
        /*0070*/ 	.word	index@(.nv.constant0.triton_poi_fused_convolution_leaky_relu_leaky_relu_backward_5)
        /*0074*/ 	.short	0x0210
        /*0076*/ 	.short	0x001c


	//----- nvinfo : EIATTR_SW_WAR
	.align		4
.L_23:
        /*0078*/ 	.byte	0x04, 0x36
        /*007a*/ 	.short	(.L_25 - .L_24)
.L_24:
        /*007c*/ 	.word	0x00000008
.L_25:


//--------------------- .nv.callgraph             --------------------------
	.section	.nv.callgraph,"",@"SHT_CUDA_CALLGRAPH"
	.align	4
	.sectionentsize	8
	.align		4
        /*0000*/ 	.word	0x00000000
	.align		4
        /*0004*/ 	.word	0xffffffff
	.align		4
        /*0008*/ 	.word	0x00000000
	.align		4
        /*000c*/ 	.word	0xfffffffe
	.align		4
        /*0010*/ 	.word	0x00000000
	.align		4
        /*0014*/ 	.word	0xfffffffd
	.align		4
        /*0018*/ 	.word	0x00000000
	.align		4
        /*001c*/ 	.word	0xfffffffc


//--------------------- .text.triton_poi_fused_convolution_leaky_relu_leaky_relu_backward_5 --------------------------
	.section	.text.triton_poi_fused_convolution_leaky_relu_leaky_relu_backward_5,"ax",@progbits
	.align	128
        .global         triton_poi_fused_convolution_leaky_relu_leaky_relu_backward_5
        .type           triton_poi_fused_convolution_leaky_relu_leaky_relu_backward_5,@function
        .size           triton_poi_fused_convolution_leaky_relu_leaky_relu_backward_5,(.L_x_1 - triton_poi_fused_convolution_leaky_relu_leaky_relu_backward_5)
        .other          triton_poi_fused_convolution_leaky_relu_leaky_relu_backward_5,@"STO_CUDA_ENTRY STV_DEFAULT"
triton_poi_fused_convolution_leaky_relu_leaky_relu_backward_5:
.text.triton_poi_fused_convolution_leaky_relu_leaky_relu_backward_5:
[----:B------:R-:W-:Y:S01]  /*0000*/  LDC R1, c[0x0][0x28] ;  /* 0x00000a00ff017b82 */ /* 0x000fe20000000800 */
[----:B------:R-:W1:Y:S07]  /*0010*/  S2R R0, SR_TID.X ;  /* 0x0000000000007919 */ /* 0x000e6e0000002100 */
[----:B------:R-:W2:Y:S01]  /*0020*/  LDC.64 R4, c[0x0][0x218] ;  /* 0x00008600ff047b82 */ /* 0x000ea20000000a00 */
[----:B------:R-:W-:Y:S01]  /*0030*/  ULDC.64 UR4, c[0x0][0x208] ;  /* 0x0000820000047ab9 */ /* 0x000fe20000000a00 */
[----:B------:R-:W-:Y:S01]  /*0040*/  ULDC.64 UR6, c[0x0][0x220] ;  /* 0x0000880000067ab9 */ /* 0x000fe20000000a00 */
[----:B------:R-:W3:Y:S01]  /*0050*/  S2R R7, SR_CTAID.X ;  /* 0x0000000000077919 */ /* 0x000ee20000002500 */
[----:B-1----:R-:W-:-:S02]  /*0060*/  LOP3.LUT R0, R0, 0x7f, RZ, 0xc0, !PT ;  /* 0x0000007f00007812 */ /* 0x002fc400078ec0ff */
[----:B---3--:R-:W-:-:S03]  /*0070*/  SHF.R.S32.HI R2, RZ, 0x18, R7 ;  /* 0x00000018ff027819 */ /* 0x008fc60000011407 */
[----:B------:R-:W-:Y:S01]  /*0080*/  IMAD R7, R7, 0x80, R0 ;  /* 0x0000008007077824 */ /* 0x000fe200078e0200 */
[----:B------:R-:W-:Y:S02]  /*0090*/  SGXT R0, R2, 0x1 ;  /* 0x000000010200781a */ /* 0x000fe40000000200 */
[----:B------:R-:W1:Y:S02]  /*00a0*/  LDC.64 R2, c[0x0][0x210] ;  /* 0x00008400ff027b82 */ /* 0x000e640000000a00 */
[----:B------:R-:W-:-:S04]  /*00b0*/  LEA.HI R0, R0, R7, RZ, 0x4 ;  /* 0x0000000700007211 */ /* 0x000fc800078f20ff */
[--C-:B------:R-:W-:Y:S02]  /*00c0*/  SHF.R.S32.HI R6, RZ, 0x4, R0.reuse ;  /* 0x00000004ff067819 */ /* 0x100fe40000011400 */
[----:B------:R-:W-:-:S04]  /*00d0*/  SHF.R.S32.HI R9, RZ, 0x1f, R0 ;  /* 0x0000001fff097819 */ /* 0x000fc80000011400 */
[----:B------:R-:W-:-:S04]  /*00e0*/  LEA.HI R9, R9, R6, RZ, 0x6 ;  /* 0x0000000609097211 */ /* 0x000fc800078f30ff */
[----:B------:R-:W-:-:S05]  /*00f0*/  LOP3.LUT R9, R9, 0xffffffc0, RZ, 0xc0, !PT ;  /* 0xffffffc009097812 */ /* 0x000fca00078ec0ff */
[----:B------:R-:W-:Y:S02]  /*0100*/  IMAD.IADD R9, R6, 0x1, -R9 ;  /* 0x0000000106097824 */ /* 0x000fe400078e0a09 */
[----:B-1----:R-:W-:-:S04]  /*0110*/  IMAD.WIDE R2, R7, 0x4, R2 ;  /* 0x0000000407027825 */ /* 0x002fc800078e0202 */
[----:B--2---:R-:W-:Y:S02]  /*0120*/  IMAD.WIDE R4, R9, 0x4, R4 ;  /* 0x0000000409047825 */ /* 0x004fe400078e0204 */
[----:B------:R-:W2:Y:S04]  /*0130*/  LDG.E R2, desc[UR4][R2.64] ;  /* 0x0000000402027981 */ /* 0x000ea8000c1e1900 */
[----:B------:R-:W2:Y:S01]  /*0140*/  LDG.E.EL R5, desc[UR4][R4.64] ;  /* 0x0000000404057981 */ /* 0x000ea2000c2e1900 */
[----:B------:R-:W-:-:S04]  /*0150*/  IADD3 R6, P1, R7, UR6, RZ ;  /* 0x0000000607067c10 */ /* 0x000fc8000ff3e0ff */
[----:B------:R-:W-:Y:S02]  /*0160*/  LEA.HI.X.SX32 R7, R7, UR7, 0x1, P1 ;  /* 0x0000000707077c11 */ /* 0x000fe400088f0eff */
[C---:B--2---:R-:W-:Y:S01]  /*0170*/  FSETP.GT.AND P0, PT, R2.reuse, -R5, PT ;  /* 0x800000050200720b */ /* 0x044fe20003f04000 */
[----:B------:R-:W-:-:S12]  /*0180*/  FADD R0, R2, R5 ;  /* 0x0000000502007221 */ /* 0x000fd80000000000 */
[----:B------:R-:W-:-:S05]  /*0190*/  @!P0 FMUL R0, R0, 0.10000000149011611938 ;  /* 0x3dcccccd00008820 */ /* 0x000fca0000400000 */
[----:B------:R-:W-:-:S04]  /*01a0*/  FSETP.GT.AND P0, PT, R0, RZ, PT ;  /* 0x000000ff0000720b */ /* 0x000fc80003f04000 */
[----:B------:R-:W-:-:S05]  /*01b0*/  SEL R9, RZ, 0x1, !P0 ;  /* 0x00000001ff097807 */ /* 0x000fca0004000000 */
[----:B------:R-:W-:Y:S01]  /*01c0*/  STG.E.U8 desc[UR4][R6.64], R9 ;  /* 0x0000000906007986 */ /* 0x000fe2000c101104 */
[----:B------:R-:W-:Y:S05]  /*01d0*/  EXIT ;  /* 0x000000000000794d */ /* 0x000fea0003800000 */
.L_x_0:
[----:B------:R-:W-:-:S00]  /*01e0*/  BRA `(.L_x_0) ;  /* 0xfffffffc00fc7947 */ /* 0x000fc0000383ffff */
[----:B------:R-:W-:-:S00]  /*01f0*/  NOP ;  /* 0x0000000000007918 */ /* 0x000fc00000000000 */
        /* <DEDUP_REMOVED lines=8> */
.L_x_1:


//--------------------- .nv.constant0.triton_poi_fused_convolution_leaky_relu_leaky_relu_backward_5 --------------------------
	.section	.nv.constant0.triton_poi_fused_convolution_leaky_relu_leaky_relu_backward_5,"a",@progbits
	.sectionflags	@""
	.align	4
.nv.constant0.triton_poi_fused_convolution_leaky_relu_leaky_relu_backward_5:
	.zero		556
